	.headerflags	@"EF_CUDA_TEXMODE_UNIFIED EF_CUDA_64BIT_ADDRESS EF_CUDA_ACCELERATORS EF_CUDA_SM90 EF_CUDA_VIRTUAL_SM(EF_CUDA_SM90)"
	.elftype	@"ET_EXEC"


//--------------------- .nv.info                  --------------------------
	.section	.nv.info,"",@"SHT_CUDA_INFO"
	.align	4


	//----- nvinfo : EIATTR_REGCOUNT
	.align		4
        /*0000*/ 	.byte	0x04, 0x2f
        /*0002*/ 	.short	(.L_1 - .L_0)
	.align		4
.L_0:
        /*0004*/ 	.word	index@(triton_mm)
        /*0008*/ 	.word	0x0000003a


	//----- nvinfo : EIATTR_MIN_STACK_SIZE
	.align		4
.L_1:
        /*000c*/ 	.byte	0x04, 0x12
        /*000e*/ 	.short	(.L_3 - .L_2)
	.align		4
.L_2:
        /*0010*/ 	.word	index@(triton_mm)
        /*0014*/ 	.word	0x00000000


	//----- nvinfo : EIATTR_FRAME_SIZE
	.align		4
.L_3:
        /*0018*/ 	.byte	0x04, 0x11
        /*001a*/ 	.short	(.L_5 - .L_4)
	.align		4
.L_4:
        /*001c*/ 	.word	index@(triton_mm)
        /*0020*/ 	.word	0x00000000


	//----- nvinfo : EIATTR_MIN_STACK_SIZE
	.align		4
.L_5:
        /*0024*/ 	.byte	0x04, 0x12
        /*0026*/ 	.short	(.L_7 - .L_6)
	.align		4
.L_6:
        /*0028*/ 	.word	index@(triton_mm)
        /*002c*/ 	.word	0x00000000
.L_7:


//--------------------- .nv.info.triton_mm        --------------------------
	.section	.nv.info.triton_mm,"",@"SHT_CUDA_INFO"
	.sectionflags	@""
	.align	4


	//----- nvinfo : EIATTR_CUDA_API_VERSION
	.align		4
        /*0000*/ 	.byte	0x04, 0x37
        /*0002*/ 	.short	(.L_9 - .L_8)
.L_8:
        /*0004*/ 	.word	0x0000007c


	//----- nvinfo : EIATTR_KPARAM_INFO
	.align		4
.L_9:
        /*0008*/ 	.byte	0x04, 0x17
        /*000a*/ 	.short	(.L_11 - .L_10)
.L_10:
        /*000c*/ 	.word	0x00000000
        /*0010*/ 	.short	0x0002
        /*0012*/ 	.short	0x0010
        /*0014*/ 	.byte	0x00, 0xf0, 0x21, 0x00


	//----- nvinfo : EIATTR_KPARAM_INFO
	.align		4
.L_11:
        /*0018*/ 	.byte	0x04, 0x17
        /*001a*/ 	.short	(.L_13 - .L_12)
.L_12:
        /*001c*/ 	.word	0x00000000
        /*0020*/ 	.short	0x0001
        /*0022*/ 	.short	0x0008
        /*0024*/ 	.byte	0x00, 0xf0, 0x21, 0x00


	//----- nvinfo : EIATTR_KPARAM_INFO
	.align		4
.L_13:
        /*0028*/ 	.byte	0x04, 0x17
        /*002a*/ 	.short	(.L_15 - .L_14)
.L_14:
        /*002c*/ 	.word	0x00000000
        /*0030*/ 	.short	0x0000
        /*0032*/ 	.short	0x0000
        /*0034*/ 	.byte	0x00, 0xf0, 0x21, 0x00


	//----- nvinfo : EIATTR_SPARSE_MMA_MASK
	.align		4
.L_15:
        /*0038*/ 	.byte	0x03, 0x50
        /*003a*/ 	.short	0x0000


	//----- nvinfo : EIATTR_MAXREG_COUNT
	.align		4
        /*003c*/ 	.byte	0x03, 0x1b
        /*003e*/ 	.short	0x00ff


	//----- nvinfo : EIATTR_COOP_GROUP_MASK_REGIDS
	.align		4
        /*0040*/ 	.byte	0x04, 0x29
        /*0042*/ 	.short	(.L_17 - .L_16)


	//   ....[0]....
.L_16:
        /*0044*/ 	.word	0xffffffff


	//----- nvinfo : EIATTR_COOP_GROUP_INSTR_OFFSETS
	.align		4
.L_17:
        /*0048*/ 	.byte	0x04, 0x28
        /*004a*/ 	.short	(.L_19 - .L_18)


	//   ....[0]....
.L_18:
        /*004c*/ 	.word	0x000006f0


	//----- nvinfo : EIATTR_EXIT_INSTR_OFFSETS
	.align		4
.L_19:
        /*0050*/ 	.byte	0x04, 0x1c
        /*0052*/ 	.short	(.L_21 - .L_20)


	//   ....[0]....
.L_20:
        /*0054*/ 	.word	0x00000dd0


	//   ....[1]....
        /*0058*/ 	.word	0x00000e20


	//----- nvinfo : EIATTR_MAX_THREADS
	.align		4
.L_21:
        /*005c*/ 	.byte	0x04, 0x05
        /*005e*/ 	.short	(.L_23 - .L_22)
.L_22:
        /*0060*/ 	.word	0x00000080
        /*0064*/ 	.word	0x00000001
        /*0068*/ 	.word	0x00000001


	//----- nvinfo : EIATTR_CBANK_PARAM_SIZE
	.align		4
.L_23:
        /*006c*/ 	.byte	0x03, 0x19
        /*006e*/ 	.short	0x0018


	//----- nvinfo : EIATTR_PARAM_CBANK
	.align		4
        /*0070*/ 	.byte	0x04, 0x0a
        /*0072*/ 	.short	(.L_25 - .L_24)
	.align		4
.L_24:
        /*0074*/ 	.word	index@(.nv.constant0.triton_mm)
        /*0078*/ 	.short	0x0210
        /*007a*/ 	.short	0x0018


	//----- nvinfo : EIATTR_SW_WAR
	.align		4
.L_25:
        /*007c*/ 	.byte	0x04, 0x36
        /*007e*/ 	.short	(.L_27 - .L_26)
.L_26:
        /*0080*/ 	.word	0x00000008
.L_27:


//--------------------- .nv.callgraph             --------------------------
	.section	.nv.callgraph,"",@"SHT_CUDA_CALLGRAPH"
	.align	4
	.sectionentsize	8
	.align		4
        /*0000*/ 	.word	0x00000000
	.align		4
        /*0004*/ 	.word	0xffffffff
	.align		4
        /*0008*/ 	.word	0x00000000
	.align		4
        /*000c*/ 	.word	0xfffffffe
	.align		4
        /*0010*/ 	.word	0x00000000
	.align		4
        /*0014*/ 	.word	0xfffffffd
	.align		4
        /*0018*/ 	.word	0x00000000
	.align		4
        /*001c*/ 	.word	0xfffffffc


//--------------------- .text.triton_mm           --------------------------
	.section	.text.triton_mm,"ax",@progbits
	.sectionflags	@"SHF_BARRIERS=1"
	.align	128
        .global         triton_mm
        .type           triton_mm,@function
        .size           triton_mm,(.L_x_2 - triton_mm)
        .other          triton_mm,@"STO_CUDA_ENTRY STV_DEFAULT"
triton_mm:
.text.triton_mm:
[----:B------:R-:W1:Y:S02]  /*0000*/  LDC R1, c[0x0][0x28] ;  /* 0x00000a00ff017b82 */ /* 0x000e640000000800 */
[----:B------:R-:W2:Y:S01]  /*0010*/  S2R R9, SR_CTAID.X ;  /* 0x0000000000097919 */ /* 0x000ea20000002500 */
[----:B------:R-:W-:Y:S01]  /*0020*/  IMAD.MOV.U32 R5, RZ, RZ, -0x8 ;  /* 0xfffffff8ff057424 */ /* 0x000fe200078e00ff */
[----:B------:R-:W3:Y:S01]  /*0030*/  S2UR UR8, SR_CgaCtaId ;  /* 0x00000000000879c3 */ /* 0x000ee20000008800 */
[----:B------:R-:W-:Y:S01]  /*0040*/  UMOV UR4, 0x400 ;  /* 0x0000040000047882 */ /* 0x000fe20000000000 */
[----:B------:R-:W-:Y:S01]  /*0050*/  ULDC.64 UR10, c[0x0][0x208] ;  /* 0x00008200000a7ab9 */ /* 0x000fe20000000a00 */
[----:B------:R-:W-:Y:S02]  /*0060*/  CS2R R24, SRZ ;  /* 0x0000000000187805 */ /* 0x000fe4000001ff00 */
[----:B------:R-:W-:Y:S02]  /*0070*/  CS2R R26, SRZ ;  /* 0x00000000001a7805 */ /* 0x000fe4000001ff00 */
[----:B------:R-:W-:Y:S02]  /*0080*/  CS2R R28, SRZ ;  /* 0x00000000001c7805 */ /* 0x000fe4000001ff00 */
[----:B------:R-:W-:-:S02]  /*0090*/  CS2R R30, SRZ ;  /* 0x00000000001e7805 */ /* 0x000fc4000001ff00 */
[----:B------:R-:W-:Y:S02]  /*00a0*/  CS2R R32, SRZ ;  /* 0x0000000000207805 */ /* 0x000fe4000001ff00 */
[----:B------:R-:W-:Y:S02]  /*00b0*/  CS2R R34, SRZ ;  /* 0x0000000000227805 */ /* 0x000fe4000001ff00 */
        /* <DEDUP_REMOVED lines=9> */
[----:B------:R-:W-:Y:S01]  /*0150*/  CS2R R54, SRZ ;  /* 0x0000000000367805 */ /* 0x000fe2000001ff00 */
[----:B------:R-:W-:Y:S01]  /*0160*/  UMOV UR9, 0xffffffff ;  /* 0xffffffff00097882 */ /* 0x000fe20000000000 */
[----:B---3--:R-:W-:Y:S01]  /*0170*/  UPRMT UR8, UR8, 0x654, UR4 ;  /* 0x0000065408087896 */ /* 0x008fe20008000004 */
[----:B--2---:R-:W-:-:S05]  /*0180*/  IMAD.HI R0, R9, 0x2aaaaaab, RZ ;  /* 0x2aaaaaab09007827 */ /* 0x004fca00078e02ff */
[----:B------:R-:W-:-:S04]  /*0190*/  SHF.R.U32.HI R3, RZ, 0x1f, R0 ;  /* 0x0000001fff037819 */ /* 0x000fc80000011600 */
[----:B------:R-:W-:-:S05]  /*01a0*/  LEA.HI.SX32 R4, R0, R3, 0x18 ;  /* 0x0000000300047211 */ /* 0x000fca00078fc2ff */
[C---:B------:R-:W-:Y:S02]  /*01b0*/  IMAD R0, R4.reuse, R5, 0x40 ;  /* 0x0000004004007424 */ /* 0x040fe400078e0205 */
[----:B------:R-:W-:-:S03]  /*01c0*/  IMAD R6, R4, -0x600, R9 ;  /* 0xfffffa0004067824 */ /* 0x000fc600078e0209 */
[----:B------:R-:W-:-:S04]  /*01d0*/  VIMNMX R5, R0, 0x8, PT ;  /* 0x0000000800057848 */ /* 0x000fc80003fe0100 */
[-C--:B------:R-:W-:Y:S02]  /*01e0*/  IABS R11, R5.reuse ;  /* 0x00000005000b7213 */ /* 0x080fe40000000000 */
[----:B------:R-:W-:Y:S02]  /*01f0*/  IABS R10, R5 ;  /* 0x00000005000a7213 */ /* 0x000fe40000000000 */
[----:B------:R-:W2:Y:S08]  /*0200*/  I2F.RP R0, R11 ;  /* 0x0000000b00007306 */ /* 0x000eb00000209400 */
[----:B--2---:R-:W2:Y:S02]  /*0210*/  MUFU.RCP R0, R0 ;  /* 0x0000000000007308 */ /* 0x004ea40000001000 */
[----:B--2---:R-:W-:Y:S01]  /*0220*/  VIADD R2, R0, 0xffffffe ;  /* 0x0ffffffe00027836 */ /* 0x004fe20000000000 */
[----:B------:R-:W-:-:S02]  /*0230*/  IABS R0, R6 ;  /* 0x0000000600007213 */ /* 0x000fc40000000000 */
[----:B------:R-:W-:-:S03]  /*0240*/  LOP3.LUT R6, R6, R5, RZ, 0x3c, !PT ;  /* 0x0000000506067212 */ /* 0x000fc600078e3cff */
[----:B------:R2:W3:Y:S01]  /*0250*/  F2I.FTZ.U32.TRUNC.NTZ R3, R2 ;  /* 0x0000000200037305 */ /* 0x0004e2000021f000 */
[----:B------:R-:W-:Y:S01]  /*0260*/  ISETP.GE.AND P2, PT, R6, RZ, PT ;  /* 0x000000ff0600720c */ /* 0x000fe20003f46270 */
[----:B--2---:R-:W-:Y:S02]  /*0270*/  IMAD.MOV.U32 R2, RZ, RZ, RZ ;  /* 0x000000ffff027224 */ /* 0x004fe400078e00ff */
[----:B---3--:R-:W-:-:S04]  /*0280*/  IMAD.MOV R8, RZ, RZ, -R3 ;  /* 0x000000ffff087224 */ /* 0x008fc800078e0a03 */
[----:B------:R-:W-:Y:S01]  /*0290*/  IMAD R7, R8, R11, RZ ;  /* 0x0000000b08077224 */ /* 0x000fe200078e02ff */
[----:B------:R-:W-:-:S03]  /*02a0*/  IABS R8, R9 ;  /* 0x0000000900087213 */ /* 0x000fc60000000000 */
[----:B------:R-:W-:-:S04]  /*02b0*/  IMAD.HI.U32 R3, R3, R7, R2 ;  /* 0x0000000703037227 */ /* 0x000fc800078e0002 */
[----:B------:R-:W-:Y:S02]  /*02c0*/  IMAD.MOV.U32 R7, RZ, RZ, R8 ;  /* 0x000000ffff077224 */ /* 0x000fe400078e0008 */
[----:B------:R-:W-:Y:S02]  /*02d0*/  IMAD.MOV R8, RZ, RZ, -R10 ;  /* 0x000000ffff087224 */ /* 0x000fe400078e0a0a */
[----:B------:R-:W-:Y:S02]  /*02e0*/  IMAD.MOV.U32 R10, RZ, RZ, R0 ;  /* 0x000000ffff0a7224 */ /* 0x000fe400078e0000 */
[----:B------:R-:W-:-:S04]  /*02f0*/  IMAD.HI.U32 R0, R3, R7, RZ ;  /* 0x0000000703007227 */ /* 0x000fc800078e00ff */
[----:B------:R-:W-:-:S04]  /*0300*/  IMAD.HI.U32 R3, R3, R10, RZ ;  /* 0x0000000a03037227 */ /* 0x000fc800078e00ff */
[-C--:B------:R-:W-:Y:S02]  /*0310*/  IMAD R2, R0, R8.reuse, R7 ;  /* 0x0000000800027224 */ /* 0x080fe400078e0207 */
[----:B------:R-:W-:Y:S01]  /*0320*/  IMAD R7, R3, R8, R10 ;  /* 0x0000000803077224 */ /* 0x000fe200078e020a */
[----:B------:R-:W2:Y:S02]  /*0330*/  S2R R0, SR_TID.X ;  /* 0x0000000000007919 */ /* 0x000ea40000002100 */
[C---:B------:R-:W-:Y:S02]  /*0340*/  ISETP.GT.U32.AND P1, PT, R11.reuse, R2, PT ;  /* 0x000000020b00720c */ /* 0x040fe40003f24070 */
[----:B------:R-:W-:-:S11]  /*0350*/  ISETP.GT.U32.AND P0, PT, R11, R7, PT ;  /* 0x000000070b00720c */ /* 0x000fd60003f04070 */
[--C-:B------:R-:W-:Y:S01]  /*0360*/  @!P1 IMAD.IADD R2, R2, 0x1, -R11.reuse ;  /* 0x0000000102029824 */ /* 0x100fe200078e0a0b */
[----:B------:R-:W-:Y:S01]  /*0370*/  ISETP.GE.AND P1, PT, R9, RZ, PT ;  /* 0x000000ff0900720c */ /* 0x000fe20003f26270 */
[----:B------:R-:W-:Y:S01]  /*0380*/  @!P0 IMAD.IADD R7, R7, 0x1, -R11 ;  /* 0x0000000107078824 */ /* 0x000fe200078e0a0b */
[----:B------:R-:W3:Y:S01]  /*0390*/  LDC.64 R8, c[0x0][0x218] ;  /* 0x00008600ff087b82 */ /* 0x000ee20000000a00 */
[----:B------:R-:W-:Y:S01]  /*03a0*/  @!P0 VIADD R3, R3, 0x1 ;  /* 0x0000000103038836 */ /* 0x000fe20000000000 */
[----:B------:R-:W-:Y:S02]  /*03b0*/  ISETP.GT.U32.AND P4, PT, R11, R2, PT ;  /* 0x000000020b00720c */ /* 0x000fe40003f84070 */
[----:B------:R-:W-:Y:S02]  /*03c0*/  ISETP.GE.U32.AND P3, PT, R7, R11, PT ;  /* 0x0000000b0700720c */ /* 0x000fe40003f66070 */
[----:B------:R-:W-:Y:S02]  /*03d0*/  ISETP.NE.AND P0, PT, R5, RZ, PT ;  /* 0x000000ff0500720c */ /* 0x000fe40003f05270 */
[----:B------:R-:W-:-:S02]  /*03e0*/  LOP3.LUT R5, RZ, R5, RZ, 0x33, !PT ;  /* 0x00000005ff057212 */ /* 0x000fc400078e33ff */
[----:B--2---:R-:W-:-:S05]  /*03f0*/  SHF.R.U32.HI R10, RZ, 0x1, R0 ;  /* 0x00000001ff0a7819 */ /* 0x004fca0000011600 */
[----:B------:R-:W-:Y:S02]  /*0400*/  @!P4 IMAD.IADD R2, R2, 0x1, -R11 ;  /* 0x000000010202c824 */ /* 0x000fe400078e0a0b */
[----:B------:R-:W-:Y:S01]  /*0410*/  @P3 VIADD R3, R3, 0x1 ;  /* 0x0000000103033836 */ /* 0x000fe20000000000 */
[----:B------:R-:W-:Y:S01]  /*0420*/  SGXT.U32 R10, R10, 0x6 ;  /* 0x000000060a0a781a */ /* 0x000fe20000000000 */
[----:B------:R-:W-:Y:S02]  /*0430*/  @!P1 IMAD.MOV R2, RZ, RZ, -R2 ;  /* 0x000000ffff029224 */ /* 0x000fe400078e0a02 */
[----:B------:R-:W-:-:S03]  /*0440*/  IMAD.MOV.U32 R6, RZ, RZ, R3 ;  /* 0x000000ffff067224 */ /* 0x000fc600078e0003 */
[----:B------:R-:W-:Y:S01]  /*0450*/  SEL R3, R5, R2, !P0 ;  /* 0x0000000205037207 */ /* 0x000fe20004000000 */
[----:B------:R-:W-:-:S04]  /*0460*/  @!P2 IMAD.MOV R6, RZ, RZ, -R6 ;  /* 0x000000ffff06a224 */ /* 0x000fc800078e0a06 */
[----:B------:R-:W-:Y:S01]  /*0470*/  IMAD R4, R4, 0x8, R3 ;  /* 0x0000000804047824 */ /* 0x000fe200078e0203 */
[----:B------:R-:W-:Y:S02]  /*0480*/  SEL R5, R5, R6, !P0 ;  /* 0x0000000605057207 */ /* 0x000fe40004000000 */
[----:B------:R-:W2:Y:S01]  /*0490*/  LDC.64 R6, c[0x0][0x210] ;  /* 0x00008400ff067b82 */ /* 0x000ea20000000a00 */
[----:B------:R-:W-:Y:S01]  /*04a0*/  IMAD.SHL.U32 R2, R4, 0x40, RZ ;  /* 0x0000004004027824 */ /* 0x000fe200078e00ff */
[----:B------:R-:W-:Y:S01]  /*04b0*/  SHF.R.S32.HI R4, RZ, 0x19, R4 ;  /* 0x00000019ff047819 */ /* 0x000fe20000011404 */
[----:B------:R-:W-:-:S03]  /*04c0*/  IMAD.SHL.U32 R3, R5, 0x40, RZ ;  /* 0x0000004005037824 */ /* 0x000fc600078e00ff */
[----:B------:R-:W-:Y:S02]  /*04d0*/  SGXT R4, R4, 0x1 ;  /* 0x000000010404781a */ /* 0x000fe40000000200 */
[-C--:B------:R-:W-:Y:S02]  /*04e0*/  LOP3.LUT R11, R3, R10.reuse, RZ, 0xfc, !PT ;  /* 0x0000000a030b7212 */ /* 0x080fe400078efcff */
[----:B------:R-:W-:-:S03]  /*04f0*/  LOP3.LUT R5, R2, R10, RZ, 0xfc, !PT ;  /* 0x0000000a02057212 */ /* 0x000fc600078efcff */
[----:B------:R-:W-:Y:S01]  /*0500*/  IMAD.HI R13, R11, 0x2aaaaaab, RZ ;  /* 0x2aaaaaab0b0d7827 */ /* 0x000fe200078e02ff */
[----:B------:R-:W-:-:S04]  /*0510*/  LEA.HI R4, R4, R5, RZ, 0xc ;  /* 0x0000000504047211 */ /* 0x000fc800078f60ff */
[----:B------:R-:W-:Y:S01]  /*0520*/  LOP3.LUT R12, R4, 0x3ff000, RZ, 0xc0, !PT ;  /* 0x003ff000040c7812 */ /* 0x000fe200078ec0ff */
[----:B------:R-:W-:Y:S01]  /*0530*/  IMAD.SHL.U32 R4, R0, 0x8, RZ ;  /* 0x0000000800047824 */ /* 0x000fe200078e00ff */
[----:B------:R-:W-:-:S03]  /*0540*/  SHF.R.U32.HI R14, RZ, 0x1f, R13 ;  /* 0x0000001fff0e7819 */ /* 0x000fc6000001160d */
[----:B------:R-:W-:Y:S01]  /*0550*/  IMAD.IADD R12, R5, 0x1, -R12 ;  /* 0x00000001050c7824 */ /* 0x000fe200078e0a0c */
[----:B------:R-:W-:Y:S02]  /*0560*/  LEA.HI R14, R13, R14, RZ, 0x15 ;  /* 0x0000000e0d0e7211 */ /* 0x000fe400078fa8ff */
[----:B------:R-:W-:Y:S02]  /*0570*/  LOP3.LUT R5, R4, 0x8, RZ, 0xc0, !PT ;  /* 0x0000000804057812 */ /* 0x000fe400078ec0ff */
[----:B------:R-:W-:Y:S01]  /*0580*/  LOP3.LUT R13, R4, 0x8, R0, 0x48, !PT ;  /* 0x00000008040d7812 */ /* 0x000fe200078e4800 */
[----:B------:R-:W-:Y:S02]  /*0590*/  IMAD R14, R14, -0x3000, R11 ;  /* 0xffffd0000e0e7824 */ /* 0x000fe400078e020b */
[----:B------:R-:W-:Y:S02]  /*05a0*/  IMAD R11, R12, 0xc00, R5 ;  /* 0x00000c000c0b7824 */ /* 0x000fe400078e0205 */
[----:B------:R-:W-:-:S02]  /*05b0*/  IMAD R13, R10, 0x10, R13 ;  /* 0x000000100a0d7824 */ /* 0x000fc400078e020d */
[----:B------:R-:W-:Y:S02]  /*05c0*/  IMAD R5, R14, 0xc00, R5 ;  /* 0x00000c000e057824 */ /* 0x000fe400078e0205 */
[----:B--2---:R-:W-:Y:S01]  /*05d0*/  IMAD.WIDE R6, R11, 0x2, R6 ;  /* 0x000000020b067825 */ /* 0x004fe200078e0206 */
[----:B------:R-:W-:-:S03]  /*05e0*/  LEA R11, R13, UR8, 0x1 ;  /* 0x000000080d0b7c11 */ /* 0x000fc6000f8e08ff */
[----:B---3--:R-:W-:Y:S01]  /*05f0*/  IMAD.WIDE R8, R5, 0x2, R8 ;  /* 0x0000000205087825 */ /* 0x008fe200078e0208 */
[----:B------:R-:W-:Y:S01]  /*0600*/  IADD3 R13, P1, R6, 0x20, RZ ;  /* 0x00000020060d7810 */ /* 0x000fe20007f3e0ff */
[----:B------:R-:W-:Y:S01]  /*0610*/  @!PT LDS RZ, [RZ] ;  /* 0x00000000fffff984 */ /* 0x000fe20000000800 */
[----:B------:R-:W-:Y:S01]  /*0620*/  @!PT LDS RZ, [RZ] ;  /* 0x00000000fffff984 */ /* 0x000fe20000000800 */
[----:B------:R-:W-:Y:S01]  /*0630*/  @!PT LDS RZ, [RZ] ;  /* 0x00000000fffff984 */ /* 0x000fe20000000800 */
[----:B------:R-:W-:Y:S01]  /*0640*/  LDGSTS.E.BYPASS.128 [R11], desc[UR10][R6.64] ;  /* 0x00000000060b7fae */ /* 0x000fe2000b901c4a */
[----:B------:R-:W-:Y:S01]  /*0650*/  SHF.R.U32.HI R5, RZ, 0x5, R0 ;  /* 0x00000005ff057819 */ /* 0x000fe20000011600 */
[----:B------:R-:W-:Y:S01]  /*0660*/  IMAD.MOV.U32 R10, RZ, RZ, RZ ;  /* 0x000000ffff0a7224 */ /* 0x000fe200078e00ff */
[----:B------:R-:W-:Y:S01]  /*0670*/  IADD3 R15, P0, R8, 0x20, RZ ;  /* 0x00000020080f7810 */ /* 0x000fe20007f1e0ff */
[----:B------:R-:W0:Y:S01]  /*0680*/  LDGDEPBAR ;  /* 0x00000000000079af */ /* 0x000e220000000000 */
[----:B------:R-:W-:Y:S02]  /*0690*/  IMAD.X R14, RZ, RZ, R7, P1 ;  /* 0x000000ffff0e7224 */ /* 0x000fe400008e0607 */
[----:B------:R-:W-:Y:S01]  /*06a0*/  IMAD.MOV.U32 R12, RZ, RZ, RZ ;  /* 0x000000ffff0c7224 */ /* 0x000fe200078e00ff */
[----:B------:R2:W-:Y:S01]  /*06b0*/  LDGSTS.E.BYPASS.128 [R11+0x1000], desc[UR10][R8.64] ;  /* 0x01000000080b7fae */ /* 0x0005e2000b901c4a */
[----:B------:R-:W-:-:S03]  /*06c0*/  IMAD.X R16, RZ, RZ, R9, P0 ;  /* 0x000000ffff107224 */ /* 0x000fc600000e0609 */
[----:B------:R-:W0:Y:S01]  /*06d0*/  LDGDEPBAR ;  /* 0x00000000000079af */ /* 0x000e220000000000 */
[----:B--2---:R-:W-:-:S07]  /*06e0*/  LOP3.LUT R8, R5, 0x7fffffc, RZ, 0xc0, !PT ;  /* 0x07fffffc05087812 */ /* 0x004fce00078ec0ff */
.L_x_0:
[----:B--2---:R-:W2:Y:S01]  /*06f0*/  SHFL.IDX PT, R6, R8, RZ, 0x1f ;  /* 0x00001fff08067589 */ /* 0x004ea200000e0000 */
[----:B------:R-:W-:Y:S01]  /*0700*/  UIADD3 UR9, UR9, 0x1, URZ ;  /* 0x0000000109097890 */ /* 0x000fe2000fffe03f */
[----:B------:R-:W-:-:S04]  /*0710*/  DEPBAR.LE SB0, 0x0 ;  /* 0x000080000000791a */ /* 0x000fc80000000000 */
[----:B------:R-:W-:Y:S01]  /*0720*/  UISETP.GE.AND UP0, UPT, UR9, 0x2, UPT ;  /* 0x000000020900788c */ /* 0x000fe2000bf06270 */
[----:B------:R-:W-:Y:S01]  /*0730*/  BAR.SYNC.DEFER_BLOCKING 0x0 ;  /* 0x0000000000007b1d */ /* 0x000fe20000010000 */
[----:B------:R-:W-:Y:S01]  /*0740*/  VIADD R10, R10, 0x1 ;  /* 0x000000010a0a7836 */ /* 0x000fe20000000000 */
[----:B------:R-:W-:Y:S01]  /*0750*/  ISETP.GE.U32.AND P0, PT, R12, 0xbf0, PT ;  /* 0x00000bf00c00780c */ /* 0x000fe20003f06070 */
[----:B------:R-:W-:Y:S01]  /*0760*/  USEL UR9, UR9, URZ, !UP0 ;  /* 0x0000003f09097287 */ /* 0x000fe2000c000000 */
[----:B------:R-:W-:Y:S02]  /*0770*/  IMAD.MOV.U32 R7, RZ, RZ, R14 ;  /* 0x000000ffff077224 */ /* 0x000fe400078e000e */
[----:B------:R-:W-:Y:S01]  /*0780*/  ISETP.GE.AND P1, PT, R10, 0x2, PT ;  /* 0x000000020a00780c */ /* 0x000fe20003f26270 */
[----:B------:R-:W-:-:S03]  /*0790*/  VIADD R12, R12, 0x10 ;  /* 0x000000100c0c7836 */ /* 0x000fc60000000000 */
[----:B------:R-:W-:-:S05]  /*07a0*/  SEL R10, R10, RZ, !P1 ;  /* 0x000000ff0a0a7207 */ /* 0x000fca0004800000 */
[----:B------:R-:W-:Y:S01]  /*07b0*/  IMAD R9, R10, 0x800, R11 ;  /* 0x000008000a097824 */ /* 0x000fe200078e020b */
[----:B--2---:R-:W-:Y:S01]  /*07c0*/  R2UR UR4, R6 ;  /* 0x00000000060472ca */ /* 0x004fe200000e0000 */
[----:B------:R-:W-:Y:S01]  /*07d0*/  IMAD.MOV.U32 R6, RZ, RZ, R13 ;  /* 0x000000ffff067224 */ /* 0x000fe200078e000d */
[----:B------:R-:W-:Y:S01]  /*07e0*/  IADD3 R13, P2, R13, 0x20, RZ ;  /* 0x000000200d0d7810 */ /* 0x000fe20007f5e0ff */
[----:B------:R-:W-:-:S04]  /*07f0*/  WARPGROUP.ARRIVE ;  /* 0x00000000000079c5 */ /* 0x000fc80000000000 */
[----:B------:R-:W-:-:S06]  /*0800*/  IMAD.X R14, RZ, RZ, R14, P2 ;  /* 0x000000ffff0e7224 */ /* 0x000fcc00010e060e */
[----:B------:R-:W-:Y:S02]  /*0810*/  USHF.L.U32 UR5, UR4, 0x5, URZ ;  /* 0x0000000504057899 */ /* 0x000fe4000800063f */
[----:B------:R-:W-:Y:S02]  /*0820*/  ULEA UR4, UR9, UR8, 0xb ;  /* 0x0000000809047291 */ /* 0x000fe4000f8e583f */
[----:B------:R-:W-:Y:S02]  /*0830*/  ULOP3.LUT UR5, UR5, 0x60, URZ, 0xc0, !UPT ;  /* 0x0000006005057892 */ /* 0x000fe4000f8ec03f */
[----:B------:R-:W-:Y:S02]  /*0840*/  USHF.R.U32.HI UR6, URZ, 0x4, UR4 ;  /* 0x000000043f067899 */ /* 0x000fe40008011604 */
[----:B------:R-:W-:Y:S02]  /*0850*/  UIADD3 UR4, UR4, 0x1000, URZ ;  /* 0x0000100004047890 */ /* 0x000fe4000fffe03f */
[----:B------:R-:W-:-:S02]  /*0860*/  ULOP3.LUT UR6, UR6, 0x3fff, URZ, 0xc0, !UPT ;  /* 0x00003fff06067892 */ /* 0x000fc4000f8ec03f */
[----:B------:R-:W-:Y:S02]  /*0870*/  USHF.R.U32.HI UR4, URZ, 0x4, UR4 ;  /* 0x000000043f047899 */ /* 0x000fe40008011604 */
[----:B------:R-:W-:Y:S02]  /*0880*/  UIADD3 UR5, UP0, UR5, UR6, URZ ;  /* 0x0000000605057290 */ /* 0x000fe4000ff1e03f */
[----:B------:R-:W-:Y:S02]  /*0890*/  ULOP3.LUT UR4, UR4, 0x3fff, URZ, 0xc0, !UPT ;  /* 0x00003fff04047892 */ /* 0x000fe4000f8ec03f */
[----:B------:R-:W-:Y:S02]  /*08a0*/  UIADD3.X UR7, URZ, URZ, URZ, UP0, !UPT ;  /* 0x0000003f3f077290 */ /* 0x000fe400087fe43f */
[----:B------:R-:W-:Y:S02]  /*08b0*/  ULOP3.LUT UR6, UR4, 0x800000, URZ, 0xfc, !UPT ;  /* 0x0080000004067892 */ /* 0x000fe4000f8efc3f */
[----:B------:R-:W-:-:S02]  /*08c0*/  ULOP3.LUT UR4, UR5, 0x800000, URZ, 0xfc, !UPT ;  /* 0x0080000005047892 */ /* 0x000fc4000f8efc3f */
[----:B------:R-:W-:-:S03]  /*08d0*/  ULOP3.LUT UR5, UR7, 0xc0000010, URZ, 0xfc, !UPT ;  /* 0xc000001007057892 */ /* 0x000fc6000f8efc3f */
[----:B------:R-:W-:-:S06]  /*08e0*/  UMOV UR7, 0xc0000010 ;  /* 0xc000001000077882 */ /* 0x000fcc0000000000 */
[----:B------:R-:W-:Y:S03]  /*08f0*/  HGMMA.64x64x16.F32.BF16 R24, gdesc[UR4], R24, gsb0 ;  /* 0x00e00000041879f0 */ /* 0x000fe60008001818 */
[----:B------:R-:W-:Y:S02]  /*0900*/  WARPGROUP.DEPBAR.LE gsb0, 0x1 ;  /* 0x00008000000079c5 */ /* 0x000fe40000010100 */
[----:B------:R-:W-:Y:S06]  /*0910*/  BAR.SYNC.DEFER_BLOCKING 0x0 ;  /* 0x0000000000007b1d */ /* 0x000fec0000010000 */
[----:B------:R-:W-:Y:S01]  /*0920*/  @!PT LDS RZ, [RZ] ;  /* 0x00000000fffff984 */ /* 0x000fe20000000800 */
[----:B------:R-:W-:Y:S01]  /*0930*/  @!PT LDS RZ, [RZ] ;  /* 0x00000000fffff984 */ /* 0x000fe20000000800 */
[----:B------:R-:W-:Y:S01]  /*0940*/  @!PT LDS RZ, [RZ] ;  /* 0x00000000fffff984 */ /* 0x000fe20000000800 */
[----:B------:R2:W-:Y:S04]  /*0950*/  LDGSTS.E.BYPASS.128 [R9], desc[UR10][R6.64], !P0 ;  /* 0x0000000006097fae */ /* 0x0005e8000c101c4a */
[----:B------:R-:W0:Y:S01]  /*0960*/  LDGDEPBAR ;  /* 0x00000000000079af */ /* 0x000e220000000000 */
[----:B--2---:R-:W-:Y:S01]  /*0970*/  IMAD.MOV.U32 R6, RZ, RZ, R15 ;  /* 0x000000ffff067224 */ /* 0x004fe200078e000f */
[----:B------:R-:W-:Y:S01]  /*0980*/  IADD3 R15, P1, R15, 0x20, RZ ;  /* 0x000000200f0f7810 */ /* 0x000fe20007f3e0ff */
[----:B------:R-:W-:-:S04]  /*0990*/  IMAD.MOV.U32 R7, RZ, RZ, R16 ;  /* 0x000000ffff077224 */ /* 0x000fc800078e0010 */
[----:B------:R-:W-:Y:S01]  /*09a0*/  IMAD.X R16, RZ, RZ, R16, P1 ;  /* 0x000000ffff107224 */ /* 0x000fe200008e0610 */
[----:B------:R2:W-:Y:S04]  /*09b0*/  LDGSTS.E.BYPASS.128 [R9+0x1000], desc[UR10][R6.64], !P0 ;  /* 0x0100000006097fae */ /* 0x0005e8000c101c4a */
[----:B------:R-:W0:Y:S01]  /*09c0*/  LDGDEPBAR ;  /* 0x00000000000079af */ /* 0x000e220000000000 */
[----:B------:R-:W-:Y:S05]  /*09d0*/  @!P0 BRA `(.L_x_0) ;  /* 0xfffffffc00448947 */ /* 0x000fea000383ffff */
[----:B------:R-:W-:Y:S02]  /*09e0*/  WARPGROUP.DEPBAR.LE gsb0, 0x0 ;  /* 0x00008000000079c5 */ /* 0x000fe40000010000 */
[----:B------:R-:W-:-:S04]  /*09f0*/  DEPBAR.LE SB0, 0x0 ;  /* 0x000080000000791a */ /* 0x000fc80000000000 */
[----:B--2---:R-:W-:Y:S02]  /*0a00*/  SHF.R.U32.HI R6, RZ, 0x1, R0 ;  /* 0x00000001ff067819 */ /* 0x004fe40000011600 */
[----:B------:R-:W-:Y:S02]  /*0a10*/  LOP3.LUT R7, R0, 0xf, RZ, 0xc0, !PT ;  /* 0x0000000f00077812 */ /* 0x000fe400078ec0ff */
[----:B------:R-:W-:Y:S02]  /*0a20*/  LOP3.LUT R8, R6, 0x8, RZ, 0xc0, !PT ;  /* 0x0000000806087812 */ /* 0x000fe400078ec0ff */
[----:B------:R-:W-:Y:S02]  /*0a30*/  LOP3.LUT R5, R5, 0x3, RZ, 0xc0, !PT ;  /* 0x0000000305057812 */ /* 0x000fe400078ec0ff */
[----:B------:R-:W-:Y:S01]  /*0a40*/  F2FP.BF16.F32.PACK_AB R24, R25, R24 ;  /* 0x000000181918723e */ /* 0x000fe200000010ff */
[----:B------:R-:W-:Y:S01]  /*0a50*/  IMAD R8, R7, 0x48, R8 ;  /* 0x0000004807087824 */ /* 0x000fe200078e0208 */
[----:B------:R-:W-:-:S02]  /*0a60*/  F2FP.BF16.F32.PACK_AB R25, R27, R26 ;  /* 0x0000001a1b19723e */ /* 0x000fc400000010ff */
[----:B------:R-:W-:Y:S01]  /*0a70*/  F2FP.BF16.F32.PACK_AB R32, R33, R32 ;  /* 0x000000202120723e */ /* 0x000fe200000010ff */
[----:B------:R-:W-:Y:S01]  /*0a80*/  IMAD R8, R5, 0x480, R8 ;  /* 0x0000048005087824 */ /* 0x000fe200078e0208 */
[----:B------:R-:W-:Y:S02]  /*0a90*/  F2FP.BF16.F32.PACK_AB R26, R29, R28 ;  /* 0x0000001c1d1a723e */ /* 0x000fe400000010ff */
[----:B------:R-:W-:Y:S02]  /*0aa0*/  F2FP.BF16.F32.PACK_AB R27, R31, R30 ;  /* 0x0000001e1f1b723e */ /* 0x000fe400000010ff */
[----:B------:R-:W-:Y:S02]  /*0ab0*/  F2FP.BF16.F32.PACK_AB R33, R35, R34 ;  /* 0x000000222321723e */ /* 0x000fe400000010ff */
[----:B------:R-:W-:Y:S02]  /*0ac0*/  F2FP.BF16.F32.PACK_AB R40, R41, R40 ;  /* 0x000000282928723e */ /* 0x000fe400000010ff */
[----:B------:R-:W-:Y:S01]  /*0ad0*/  LEA R20, R8, UR8, 0x1 ;  /* 0x0000000808147c11 */ /* 0x000fe2000f8e08ff */
[----:B------:R-:W-:Y:S01]  /*0ae0*/  BAR.SYNC.DEFER_BLOCKING 0x0 ;  /* 0x0000000000007b1d */ /* 0x000fe20000010000 */
[----:B------:R-:W-:-:S02]  /*0af0*/  F2FP.BF16.F32.PACK_AB R34, R37, R36 ;  /* 0x000000242522723e */ /* 0x000fc400000010ff */
[----:B------:R-:W-:Y:S02]  /*0b00*/  F2FP.BF16.F32.PACK_AB R35, R39, R38 ;  /* 0x000000262723723e */ /* 0x000fe400000010ff */
[----:B------:R-:W-:Y:S02]  /*0b10*/  F2FP.BF16.F32.PACK_AB R41, R43, R42 ;  /* 0x0000002a2b29723e */ /* 0x000fe400000010ff */
[----:B------:R-:W-:Y:S02]  /*0b20*/  F2FP.BF16.F32.PACK_AB R48, R49, R48 ;  /* 0x000000303130723e */ /* 0x000fe400000010ff */
[----:B------:R-:W-:Y:S02]  /*0b30*/  F2FP.BF16.F32.PACK_AB R42, R45, R44 ;  /* 0x0000002c2d2a723e */ /* 0x000fe400000010ff */
[----:B------:R-:W-:Y:S02]  /*0b40*/  F2FP.BF16.F32.PACK_AB R43, R47, R46 ;  /* 0x0000002e2f2b723e */ /* 0x000fe400000010ff */
[----:B------:R-:W-:-:S02]  /*0b50*/  F2FP.BF16.F32.PACK_AB R49, R51, R50 ;  /* 0x000000323331723e */ /* 0x000fc400000010ff */
[----:B------:R-:W-:Y:S02]  /*0b60*/  F2FP.BF16.F32.PACK_AB R50, R53, R52 ;  /* 0x000000343532723e */ /* 0x000fe400000010ff */
[----:B------:R-:W-:Y:S02]  /*0b70*/  F2FP.BF16.F32.PACK_AB R51, R55, R54 ;  /* 0x000000363733723e */ /* 0x000fe400000010ff */
[----:B------:R-:W-:Y:S02]  /*0b80*/  SHF.R.U32.HI R9, RZ, 0x3, R0 ;  /* 0x00000003ff097819 */ /* 0x000fe40000011600 */
[----:B------:R-:W-:Y:S02]  /*0b90*/  LOP3.LUT R3, R3, 0x38, R4, 0xf8, !PT ;  /* 0x0000003803037812 */ /* 0x000fe400078ef804 */
[----:B------:R-:W-:Y:S01]  /*0ba0*/  SGXT.U32 R6, R9, 0x2 ;  /* 0x000000020906781a */ /* 0x000fe20000000000 */
[----:B------:R-:W-:Y:S01]  /*0bb0*/  STSM.16.M88.4 [R20], R24 ;  /* 0x0000001814007844 */ /* 0x000fe20000000200 */
[----:B------:R-:W-:Y:S01]  /*0bc0*/  IMAD.SHL.U32 R9, R5, 0x4, RZ ;  /* 0x0000000405097824 */ /* 0x000fe200078e00ff */
[----:B------:R-:W-:-:S02]  /*0bd0*/  LOP3.LUT R5, R4, 0x38, RZ, 0xc0, !PT ;  /* 0x0000003804057812 */ /* 0x000fc400078ec0ff */
[----:B------:R-:W-:Y:S01]  /*0be0*/  STSM.16.M88.4 [R20+0x20], R32 ;  /* 0x0000202014007844 */ /* 0x000fe20000000200 */
[----:B------:R-:W-:Y:S02]  /*0bf0*/  ISETP.GE.AND P0, PT, R3, 0x3000, PT ;  /* 0x000030000300780c */ /* 0x000fe40003f06270 */
[----:B------:R-:W-:Y:S01]  /*0c00*/  LOP3.LUT R6, R9, R6, RZ, 0xfc, !PT ;  /* 0x0000000609067212 */ /* 0x000fe200078efcff */
[----:B------:R-:W-:Y:S04]  /*0c10*/  STSM.16.M88.4 [R20+0x40], R40 ;  /* 0x0000402814007844 */ /* 0x000fe80000000200 */
[----:B------:R2:W-:Y:S01]  /*0c20*/  STSM.16.M88.4 [R20+0x60], R48 ;  /* 0x0000603014007844 */ /* 0x0005e20000000200 */
[----:B------:R-:W-:Y:S02]  /*0c30*/  IMAD R5, R6, 0x48, R5 ;  /* 0x0000004806057824 */ /* 0x000fe400078e0205 */
[----:B------:R-:W3:Y:S03]  /*0c40*/  LDC.64 R6, c[0x0][0x220] ;  /* 0x00008800ff067b82 */ /* 0x000ee60000000a00 */
[----:B------:R-:W-:-:S05]  /*0c50*/  LEA R22, R5, UR8, 0x1 ;  /* 0x0000000805167c11 */ /* 0x000fca000f8e08ff */
[----:B------:R-:W-:Y:S01]  /*0c60*/  BAR.SYNC.DEFER_BLOCKING 0x0 ;  /* 0x0000000000007b1d */ /* 0x000fe20000010000 */
[----:B------:R-:W-:-:S04]  /*0c70*/  SHF.R.U32.HI R5, RZ, 0x3, R0 ;  /* 0x00000003ff057819 */ /* 0x000fc80000011600 */
[----:B------:R-:W-:-:S04]  /*0c80*/  SGXT.U32 R5, R5, 0x4 ;  /* 0x000000040505781a */ /* 0x000fc80000000000 */
[----:B------:R-:W-:-:S04]  /*0c90*/  LOP3.LUT R2, R5, R2, RZ, 0xfc, !PT ;  /* 0x0000000205027212 */ /* 0x000fc800078efcff */
[C---:B------:R-:W-:Y:S01]  /*0ca0*/  LOP3.LUT R4, R2.reuse, 0x10, RZ, 0xfc, !PT ;  /* 0x0000001002047812 */ /* 0x040fe200078efcff */
[C---:B------:R-:W-:Y:S01]  /*0cb0*/  IMAD R23, R2.reuse, 0x3000, R3 ;  /* 0x0000300002177824 */ /* 0x040fe200078e0203 */
[C---:B------:R-:W-:Y:S02]  /*0cc0*/  LOP3.LUT R0, R2.reuse, 0x20, RZ, 0xfc, !PT ;  /* 0x0000002002007812 */ /* 0x040fe400078efcff */
[C---:B------:R-:W-:Y:S01]  /*0cd0*/  ISETP.LT.AND P1, PT, R2.reuse, 0x1000, !P0 ;  /* 0x000010000200780c */ /* 0x040fe20004721270 */
[C---:B------:R-:W-:Y:S01]  /*0ce0*/  VIADD R5, R23.reuse, 0x30000 ;  /* 0x0003000017057836 */ /* 0x040fe20000000000 */
[----:B------:R-:W-:Y:S01]  /*0cf0*/  LOP3.LUT R2, R2, 0x30, RZ, 0xfc, !PT ;  /* 0x0000003002027812 */ /* 0x000fe200078efcff */
[----:B------:R-:W-:Y:S01]  /*0d00*/  VIADD R21, R23, 0x60000 ;  /* 0x0006000017157836 */ /* 0x000fe20000000000 */
[----:B------:R-:W-:Y:S01]  /*0d10*/  ISETP.LT.AND P2, PT, R4, 0x1000, !P0 ;  /* 0x000010000400780c */ /* 0x000fe20004741270 */
[--C-:B---3--:R-:W-:Y:S01]  /*0d20*/  IMAD.WIDE R4, R5, 0x2, R6.reuse ;  /* 0x0000000205047825 */ /* 0x108fe200078e0206 */
[----:B------:R-:W-:Y:S01]  /*0d30*/  ISETP.LT.AND P3, PT, R0, 0x1000, !P0 ;  /* 0x000010000000780c */ /* 0x000fe20004761270 */
[----:B------:R-:W3:Y:S01]  /*0d40*/  LDS.128 R16, [R22] ;  /* 0x0000000016107984 */ /* 0x000ee20000000c00 */
[----:B------:R-:W-:Y:S01]  /*0d50*/  ISETP.LT.AND P0, PT, R2, 0x1000, !P0 ;  /* 0x000010000200780c */ /* 0x000fe20004701270 */
[----:B------:R-:W-:-:S02]  /*0d60*/  IMAD.WIDE R2, R23, 0x2, R6 ;  /* 0x0000000217027825 */ /* 0x000fc400078e0206 */
[----:B------:R-:W4:Y:S02]  /*0d70*/  LDS.128 R12, [R22+0x900] ;  /* 0x00090000160c7984 */ /* 0x000f240000000c00 */
[----:B--2---:R-:W-:Y:S02]  /*0d80*/  IMAD.WIDE R20, R21, 0x2, R6 ;  /* 0x0000000215147825 */ /* 0x004fe400078e0206 */
[----:B------:R-:W2:Y:S04]  /*0d90*/  LDS.128 R8, [R22+0x1200] ;  /* 0x0012000016087984 */ /* 0x000ea80000000c00 */
[----:B---3--:R3:W-:Y:S04]  /*0da0*/  @P1 STG.E.128 desc[UR10][R2.64], R16 ;  /* 0x0000001002001986 */ /* 0x0087e8000c101d0a */
[----:B----4-:R3:W-:Y:S04]  /*0db0*/  @P2 STG.E.128 desc[UR10][R4.64], R12 ;  /* 0x0000000c04002986 */ /* 0x0107e8000c101d0a */
[----:B--2---:R3:W-:Y:S01]  /*0dc0*/  @P3 STG.E.128 desc[UR10][R20.64], R8 ;  /* 0x0000000814003986 */ /* 0x0047e2000c101d0a */
[----:B------:R-:W-:Y:S05]  /*0dd0*/  @!P0 EXIT ;  /* 0x000000000000894d */ /* 0x000fea0003800000 */
[----:B---3--:R-:W1:Y:S01]  /*0de0*/  LDS.128 R8, [R22+0x1b00] ;  /* 0x001b000016087984 */ /* 0x008e620000000c00 */
[----:B------:R-:W-:-:S04]  /*0df0*/  VIADD R23, R23, 0x90000 ;  /* 0x0009000017177836 */ /* 0x000fc80000000000 */
[----:B------:R-:W-:-:S05]  /*0e00*/  IMAD.WIDE R6, R23, 0x2, R6 ;  /* 0x0000000217067825 */ /* 0x000fca00078e0206 */
[----:B-1----:R-:W-:Y:S01]  /*0e10*/  STG.E.128 desc[UR10][R6.64], R8 ;  /* 0x0000000806007986 */ /* 0x002fe2000c101d0a */
[----:B------:R-:W-:Y:S05]  /*0e20*/  EXIT ;  /* 0x000000000000794d */ /* 0x000fea0003800000 */
.L_x_1:
[----:B------:R-:W-:-:S00]  /*0e30*/  BRA `(.L_x_1) ;  /* 0xfffffffc00fc7947 */ /* 0x000fc0000383ffff */
[----:B------:R-:W-:-:S00]  /*0e40*/  NOP ;  /* 0x0000000000007918 */ /* 0x000fc00000000000 */
        /* <DEDUP_REMOVED lines=11> */
.L_x_2:


//--------------------- .nv.shared.triton_mm      --------------------------
	.section	.nv.shared.triton_mm,"aw",@nobits
	.sectionflags	@""
	.align	16
	.zero		1024


//--------------------- .nv.constant0.triton_mm   --------------------------
	.section	.nv.constant0.triton_mm,"a",@progbits
	.sectionflags	@""
	.align	4
.nv.constant0.triton_mm:
	.zero		552
